//
// Generated by NVIDIA NVVM Compiler
//
// Compiler Build ID: CL-36424714
// Cuda compilation tools, release 13.0, V13.0.88
// Based on NVVM 20.0.0
//

.version 9.0
.target sm_100
.address_size 64

	// .globl	matmul

.visible .entry matmul(
	.param .u64 .ptr .align 1 matmul_param_0,
	.param .u64 .ptr .align 1 matmul_param_1,
	.param .u64 .ptr .align 1 matmul_param_2,
	.param .u32 matmul_param_3,
	.param .u32 matmul_param_4,
	.param .u32 matmul_param_5
)
{
	.reg .pred 	%p<6>;
	.reg .b32 	%r<144>;
	.reg .b32 	%f<125>;
	.reg .b64 	%rd<50>;

	ld.param.u64 	%rd7, [matmul_param_0];
	ld.param.u32 	%r35, [matmul_param_4];
	ld.param.u32 	%r36, [matmul_param_5];
	cvta.to.global.u64 	%rd1, %rd7;
	mov.u32 	%r37, %ctaid.x;
	mov.u32 	%r38, %ntid.x;
	mov.u32 	%r39, %tid.x;
	mad.lo.s32 	%r40, %r37, %r38, %r39;
	shr.u32 	%r41, %r40, 1;
	and.b32  	%r1, %r41, 2147483632;
	mov.u32 	%r42, %ctaid.y;
	mov.u32 	%r43, %ntid.y;
	mov.u32 	%r44, %tid.y;
	mad.lo.s32 	%r45, %r42, %r43, %r44;
	shl.b32 	%r2, %r45, 4;
	setp.lt.s32 	%p1, %r35, 1;
	mov.f32 	%f117, 0f00000000;
	mov.f32 	%f118, %f117;
	mov.f32 	%f119, %f117;
	mov.f32 	%f120, %f117;
	mov.f32 	%f121, %f117;
	mov.f32 	%f122, %f117;
	mov.f32 	%f123, %f117;
	mov.f32 	%f124, %f117;
	@%p1 bra 	$L__BB0_7;
	mul.lo.s32 	%r138, %r35, %r1;
	add.s32 	%r47, %r35, -1;
	shr.u32 	%r48, %r47, 4;
	add.s32 	%r4, %r48, 1;
	and.b32  	%r5, %r4, 3;
	setp.lt.u32 	%p2, %r35, 49;
	mov.b32 	%r140, 0;
	mov.f32 	%f117, 0f00000000;
	@%p2 bra 	$L__BB0_4;
	mul.wide.u32 	%rd8, %r138, 2;
	add.s64 	%rd9, %rd8, %rd1;
	add.s64 	%rd49, %rd9, 64;
	mul.lo.s32 	%r137, %r36, 48;
	shl.b32 	%r136, %r36, 5;
	shl.b32 	%r135, %r36, 4;
	and.b32  	%r50, %r4, 536870908;
	neg.s32 	%r133, %r50;
	mov.f32 	%f117, 0f00000000;
	mov.b32 	%r134, 0;
	cvt.u64.u32 	%rd13, %r2;
	mov.f32 	%f118, %f117;
	mov.f32 	%f119, %f117;
	mov.f32 	%f120, %f117;
	mov.f32 	%f121, %f117;
	mov.f32 	%f122, %f117;
	mov.f32 	%f123, %f117;
	mov.f32 	%f124, %f117;
	mov.u32 	%r140, %r134;
$L__BB0_3:
	ld.param.u64 	%rd46, [matmul_param_1];
	mul.wide.u32 	%rd10, %r138, 2;
	add.s64 	%rd11, %rd1, %rd10;
	wmma.load.a.sync.aligned.row.m16n16k16.global.f16 	{%r51, %r52, %r53, %r54, %r55, %r56, %r57, %r58}, [%rd11], %r35;
	cvt.s64.s32 	%rd12, %r134;
	add.s64 	%rd14, %rd12, %rd13;
	cvta.to.global.u64 	%rd15, %rd46;
	shl.b64 	%rd16, %rd14, 1;
	add.s64 	%rd17, %rd15, %rd16;
	wmma.load.b.sync.aligned.row.m16n16k16.global.f16 	{%r59, %r60, %r61, %r62, %r63, %r64, %r65, %r66}, [%rd17], %r36;
	wmma.mma.sync.aligned.row.row.m16n16k16.f32.f32 {%f61, %f62, %f63, %f64, %f65, %f66, %f67, %f68}, {%r51, %r52, %r53, %r54, %r55, %r56, %r57, %r58}, {%r59, %r60, %r61, %r62, %r63, %r64, %r65, %r66}, {%f124, %f123, %f122, %f121, %f120, %f119, %f118, %f117};
	add.s64 	%rd18, %rd49, -32;
	wmma.load.a.sync.aligned.row.m16n16k16.global.f16 	{%r67, %r68, %r69, %r70, %r71, %r72, %r73, %r74}, [%rd18], %r35;
	cvt.s64.s32 	%rd19, %r135;
	add.s64 	%rd20, %rd19, %rd13;
	shl.b64 	%rd21, %rd20, 1;
	add.s64 	%rd22, %rd15, %rd21;
	wmma.load.b.sync.aligned.row.m16n16k16.global.f16 	{%r75, %r76, %r77, %r78, %r79, %r80, %r81, %r82}, [%rd22], %r36;
	wmma.mma.sync.aligned.row.row.m16n16k16.f32.f32 {%f69, %f70, %f71, %f72, %f73, %f74, %f75, %f76}, {%r67, %r68, %r69, %r70, %r71, %r72, %r73, %r74}, {%r75, %r76, %r77, %r78, %r79, %r80, %r81, %r82}, {%f61, %f62, %f63, %f64, %f65, %f66, %f67, %f68};
	wmma.load.a.sync.aligned.row.m16n16k16.global.f16 	{%r83, %r84, %r85, %r86, %r87, %r88, %r89, %r90}, [%rd49], %r35;
	cvt.s64.s32 	%rd23, %r136;
	add.s64 	%rd24, %rd23, %rd13;
	shl.b64 	%rd25, %rd24, 1;
	add.s64 	%rd26, %rd15, %rd25;
	wmma.load.b.sync.aligned.row.m16n16k16.global.f16 	{%r91, %r92, %r93, %r94, %r95, %r96, %r97, %r98}, [%rd26], %r36;
	wmma.mma.sync.aligned.row.row.m16n16k16.f32.f32 {%f77, %f78, %f79, %f80, %f81, %f82, %f83, %f84}, {%r83, %r84, %r85, %r86, %r87, %r88, %r89, %r90}, {%r91, %r92, %r93, %r94, %r95, %r96, %r97, %r98}, {%f69, %f70, %f71, %f72, %f73, %f74, %f75, %f76};
	add.s64 	%rd27, %rd49, 32;
	wmma.load.a.sync.aligned.row.m16n16k16.global.f16 	{%r99, %r100, %r101, %r102, %r103, %r104, %r105, %r106}, [%rd27], %r35;
	cvt.s64.s32 	%rd28, %r137;
	add.s64 	%rd29, %rd28, %rd13;
	shl.b64 	%rd30, %rd29, 1;
	add.s64 	%rd31, %rd15, %rd30;
	wmma.load.b.sync.aligned.row.m16n16k16.global.f16 	{%r107, %r108, %r109, %r110, %r111, %r112, %r113, %r114}, [%rd31], %r36;
	wmma.mma.sync.aligned.row.row.m16n16k16.f32.f32 {%f124, %f123, %f122, %f121, %f120, %f119, %f118, %f117}, {%r99, %r100, %r101, %r102, %r103, %r104, %r105, %r106}, {%r107, %r108, %r109, %r110, %r111, %r112, %r113, %r114}, {%f77, %f78, %f79, %f80, %f81, %f82, %f83, %f84};
	add.s32 	%r140, %r140, 64;
	add.s64 	%rd49, %rd49, 128;
	add.s32 	%r138, %r138, 64;
	shl.b32 	%r115, %r36, 6;
	add.s32 	%r137, %r137, %r115;
	add.s32 	%r136, %r136, %r115;
	add.s32 	%r135, %r135, %r115;
	add.s32 	%r134, %r134, %r115;
	add.s32 	%r133, %r133, 4;
	setp.ne.s32 	%p3, %r133, 0;
	@%p3 bra 	$L__BB0_3;
$L__BB0_4:
	setp.eq.s32 	%p4, %r5, 0;
	@%p4 bra 	$L__BB0_7;
	mul.lo.s32 	%r143, %r140, %r36;
	shl.b32 	%r26, %r36, 4;
	mad.lo.s32 	%r142, %r35, %r1, %r140;
	neg.s32 	%r141, %r5;
	cvt.u64.u32 	%rd35, %r2;
$L__BB0_6:
	.pragma "nounroll";
	ld.param.u64 	%rd47, [matmul_param_1];
	mul.wide.u32 	%rd32, %r142, 2;
	add.s64 	%rd33, %rd1, %rd32;
	wmma.load.a.sync.aligned.row.m16n16k16.global.f16 	{%r116, %r117, %r118, %r119, %r120, %r121, %r122, %r123}, [%rd33], %r35;
	cvt.s64.s32 	%rd34, %r143;
	add.s64 	%rd36, %rd34, %rd35;
	cvta.to.global.u64 	%rd37, %rd47;
	shl.b64 	%rd38, %rd36, 1;
	add.s64 	%rd39, %rd37, %rd38;
	wmma.load.b.sync.aligned.row.m16n16k16.global.f16 	{%r124, %r125, %r126, %r127, %r128, %r129, %r130, %r131}, [%rd39], %r36;
	wmma.mma.sync.aligned.row.row.m16n16k16.f32.f32 {%f124, %f123, %f122, %f121, %f120, %f119, %f118, %f117}, {%r116, %r117, %r118, %r119, %r120, %r121, %r122, %r123}, {%r124, %r125, %r126, %r127, %r128, %r129, %r130, %r131}, {%f124, %f123, %f122, %f121, %f120, %f119, %f118, %f117};
	add.s32 	%r143, %r143, %r26;
	add.s32 	%r142, %r142, 16;
	add.s32 	%r141, %r141, 1;
	setp.ne.s32 	%p5, %r141, 0;
	@%p5 bra 	$L__BB0_6;
$L__BB0_7:
	ld.param.u64 	%rd48, [matmul_param_2];
	cvta.to.global.u64 	%rd40, %rd48;
	mul.lo.s32 	%r132, %r36, %r1;
	cvt.s64.s32 	%rd41, %r132;
	cvt.u64.u32 	%rd42, %r2;
	add.s64 	%rd43, %rd41, %rd42;
	shl.b64 	%rd44, %rd43, 2;
	add.s64 	%rd45, %rd40, %rd44;
	wmma.store.d.sync.aligned.row.m16n16k16.global.f32 	[%rd45], {%f124, %f123, %f122, %f121, %f120, %f119, %f118, %f117}, %r36;
	ret;

}


// ===== COMPILED SASS (sm_100) =====

	.target	sm_100

	.elftype	@"ET_EXEC"


//--------------------- .note.nv.tkinfo           --------------------------
	.section	.note.nv.tkinfo,"",@"SHT_NOTE"
	.sectionflags	@"SHF_NOTE_NV_TKINFO"
	.tkinfo
        /*0018*/ 	.word	0x00000002
        /*0030*/ 	.string	""
        /*0030*/ 	.string	"ptxas"
        /*0030*/ 	.string	"Cuda compilation tools, release 13.0, V13.0.88"
        /*0030*/ 	.string	"Build cuda_13.0.r13.0/compiler.36424714_0"
        /*0030*/ 	.string	"-arch sm_100 -m 64 "



//--------------------- .note.nv.cuinfo           --------------------------
	.section	.note.nv.cuinfo,"",@"SHT_NOTE"
	.sectionflags	@"SHF_NOTE_NV_CUINFO"
        /*0018*/ 	.short	0x0002
        /*001a*/ 	.short	0x0064
        /*001c*/ 	.short	0x0082
	.zero		2


//--------------------- .nv.info                  --------------------------
	.section	.nv.info,"",@"SHT_CUDA_INFO"
	.align	4


	//----- nvinfo : EIATTR_REGCOUNT
	.align		4
        /*0000*/ 	.byte	0x04, 0x2f
        /*0002*/ 	.short	(.L_1 - .L_0)
	.align		4
.L_0:
        /*0004*/ 	.word	index@(matmul)
        /*0008*/ 	.word	0x00000028


	//----- nvinfo : EIATTR_FRAME_SIZE
	.align		4
.L_1:
        /*000c*/ 	.byte	0x04, 0x11
        /*000e*/ 	.short	(.L_3 - .L_2)
	.align		4
.L_2:
        /*0010*/ 	.word	index@(matmul)
        /*0014*/ 	.word	0x00000000


	//----- nvinfo : EIATTR_MIN_STACK_SIZE
	.align		4
.L_3:
        /*0018*/ 	.byte	0x04, 0x12
        /*001a*/ 	.short	(.L_5 - .L_4)
	.align		4
.L_4:
        /*001c*/ 	.word	index@(matmul)
        /*0020*/ 	.word	0x00000000
.L_5:


//--------------------- .nv.compat                --------------------------
	.section	.nv.compat,"",@"SHT_CUDA_COMPAT_INFO"
	.align	4
        /*0000*/ 	.byte	0x02, 0x09, 0x00, 0x00, 0x02, 0x02, 0x01, 0x00, 0x02, 0x05, 0x05, 0x00, 0x03, 0x07, 0x01, 0x01
        /*0010*/ 	.byte	0x02, 0x03, 0x00, 0x00, 0x02, 0x06, 0x01, 0x00, 0x04, 0x0b, 0x08, 0x00, 0x09, 0x00, 0x00, 0x00
        /*0020*/ 	.byte	0x00, 0x00, 0x00, 0x00


//--------------------- .nv.info.matmul           --------------------------
	.section	.nv.info.matmul,"",@"SHT_CUDA_INFO"
	.sectionflags	@""
	.align	4


	//----- nvinfo : EIATTR_CUDA_API_VERSION
	.align		4
        /*0000*/ 	.byte	0x04, 0x37
        /*0002*/ 	.short	(.L_7 - .L_6)
.L_6:
        /*0004*/ 	.word	0x00000082


	//----- nvinfo : EIATTR_KPARAM_INFO
	.align		4
.L_7:
        /*0008*/ 	.byte	0x04, 0x17
        /*000a*/ 	.short	(.L_9 - .L_8)
.L_8:
        /*000c*/ 	.word	0x00000000
        /*0010*/ 	.short	0x0005
        /*0012*/ 	.short	0x0020
        /*0014*/ 	.byte	0x00, 0xf0, 0x11, 0x00


	//----- nvinfo : EIATTR_KPARAM_INFO
	.align		4
.L_9:
        /*0018*/ 	.byte	0x04, 0x17
        /*001a*/ 	.short	(.L_11 - .L_10)
.L_10:
        /*001c*/ 	.word	0x00000000
        /*0020*/ 	.short	0x0004
        /*0022*/ 	.short	0x001c
        /*0024*/ 	.byte	0x00, 0xf0, 0x11, 0x00


	//----- nvinfo : EIATTR_KPARAM_INFO
	.align		4
.L_11:
        /*0028*/ 	.byte	0x04, 0x17
        /*002a*/ 	.short	(.L_13 - .L_12)
.L_12:
        /*002c*/ 	.word	0x00000000
        /*0030*/ 	.short	0x0003
        /*0032*/ 	.short	0x0018
        /*0034*/ 	.byte	0x00, 0xf0, 0x11, 0x00


	//----- nvinfo : EIATTR_KPARAM_INFO
	.align		4
.L_13:
        /*0038*/ 	.byte	0x04, 0x17
        /*003a*/ 	.short	(.L_15 - .L_14)
.L_14:
        /*003c*/ 	.word	0x00000000
        /*0040*/ 	.short	0x0002
        /*0042*/ 	.short	0x0010
        /*0044*/ 	.byte	0x00, 0xf5, 0x21, 0x00


	//----- nvinfo : EIATTR_KPARAM_INFO
	.align		4
.L_15:
        /*0048*/ 	.byte	0x04, 0x17
        /*004a*/ 	.short	(.L_17 - .L_16)
.L_16:
        /*004c*/ 	.word	0x00000000
        /*0050*/ 	.short	0x0001
        /*0052*/ 	.short	0x0008
        /*0054*/ 	.byte	0x00, 0xf5, 0x21, 0x00


	//----- nvinfo : EIATTR_KPARAM_INFO
	.align		4
.L_17:
        /*0058*/ 	.byte	0x04, 0x17
        /*005a*/ 	.short	(.L_19 - .L_18)
.L_18:
        /*005c*/ 	.word	0x00000000
        /*0060*/ 	.short	0x0000
        /*0062*/ 	.short	0x0000
        /*0064*/ 	.byte	0x00, 0xf5, 0x21, 0x00


	//----- nvinfo : EIATTR_SPARSE_MMA_MASK
	.align		4
.L_19:
        /*0068*/ 	.byte	0x03, 0x50
        /*006a*/ 	.short	0x0000


	//----- nvinfo : EIATTR_WMMA_USED
	.align		4
        /*006c*/ 	.byte	0x01, 0x2b
	.zero		2


	//----- nvinfo : EIATTR_MAXREG_COUNT
	.align		4
        /*0070*/ 	.byte	0x03, 0x1b
        /*0072*/ 	.short	0x00ff


	//----- nvinfo : EIATTR_MERCURY_ISA_VERSION
	.align		4
        /*0074*/ 	.byte	0x03, 0x5f
        /*0076*/ 	.short	0x0101


	//----- nvinfo : EIATTR_VRC_CTA_INIT_COUNT
	.align		4
        /*0078*/ 	.byte	0x02, 0x4a
	.zero		1
	.zero		1


	//----- nvinfo : EIATTR_EXIT_INSTR_OFFSETS
	.align		4
        /*007c*/ 	.byte	0x04, 0x1c
        /*007e*/ 	.short	(.L_21 - .L_20)


	//   ....[0]....
.L_20:
        /*0080*/ 	.word	0x00000f50


	//----- nvinfo : EIATTR_CBANK_PARAM_SIZE
	.align		4
.L_21:
        /*0084*/ 	.byte	0x03, 0x19
        /*0086*/ 	.short	0x0024


	//----- nvinfo : EIATTR_PARAM_CBANK
	.align		4
        /*0088*/ 	.byte	0x04, 0x0a
        /*008a*/ 	.short	(.L_23 - .L_22)
	.align		4
.L_22:
        /*008c*/ 	.word	index@(.nv.constant0.matmul)
        /*0090*/ 	.short	0x0380
        /*0092*/ 	.short	0x0024


	//----- nvinfo : EIATTR_SW_WAR
	.align		4
.L_23:
        /*0094*/ 	.byte	0x04, 0x36
        /*0096*/ 	.short	(.L_25 - .L_24)
.L_24:
        /*0098*/ 	.word	0x00000008
.L_25:


//--------------------- .nv.callgraph             --------------------------
	.section	.nv.callgraph,"",@"SHT_CUDA_CALLGRAPH"
	.align	4
	.sectionentsize	8
	.align		4
        /*0000*/ 	.word	0x00000000
	.align		4
        /*0004*/ 	.word	0xffffffff
	.align		4
        /*0008*/ 	.word	0x00000000
	.align		4
        /*000c*/ 	.word	0xfffffffe
	.align		4
        /*0010*/ 	.word	0x00000000
	.align		4
        /*0014*/ 	.word	0xfffffffd
	.align		4
        /*0018*/ 	.word	0x00000000
	.align		4
        /*001c*/ 	.word	0xfffffffc


//--------------------- .text.matmul              --------------------------
	.section	.text.matmul,"ax",@progbits
	.align	128
        .global         matmul
        .type           matmul,@function
        .size           matmul,(.L_x_5 - matmul)
        .other          matmul,@"STO_CUDA_ENTRY STV_DEFAULT"
matmul:
.text.matmul:
[----:B------:R-:W-:Y:S01]  /*0000*/  LDC R1, c[0x0][0x37c] ;  /* 0x0000df00ff017b82 */ /* 0x000fe20000000800 */
[----:B------:R-:W0:Y:S07]  /*0010*/  S2R R3, SR_TID.X ;  /* 0x0000000000037919 */ /* 0x000e2e0000002100 */
[----:B------:R-:W0:Y:S01]  /*0020*/  S2UR UR4, SR_CTAID.X ;  /* 0x00000000000479c3 */ /* 0x000e220000002500 */
[----:B------:R-:W1:Y:S01]  /*0030*/  LDCU UR11, c[0x0][0x39c] ;  /* 0x00007380ff0b77ac */ /* 0x000e620008000800 */
[----:B------:R-:W-:Y:S01]  /*0040*/  CS2R R10, SRZ ;  /* 0x00000000000a7805 */ /* 0x000fe2000001ff00 */
[----:B------:R-:W2:Y:S01]  /*0050*/  S2R R5, SR_TID.Y ;  /* 0x0000000000057919 */ /* 0x000ea20000002200 */
[----:B------:R-:W-:-:S02]  /*0060*/  CS2R R8, SRZ ;  /* 0x0000000000087805 */ /* 0x000fc4000001ff00 */
[----:B------:R-:W-:Y:S02]  /*0070*/  CS2R R22, SRZ ;  /* 0x0000000000167805 */ /* 0x000fe4000001ff00 */
[----:B------:R-:W-:Y:S01]  /*0080*/  CS2R R20, SRZ ;  /* 0x0000000000147805 */ /* 0x000fe2000001ff00 */
[----:B------:R-:W3:Y:S01]  /*0090*/  LDCU.64 UR12, c[0x0][0x358] ;  /* 0x00006b00ff0c77ac */ /* 0x000ee20008000a00 */
[----:B------:R-:W0:Y:S08]  /*00a0*/  LDC R0, c[0x0][0x360] ;  /* 0x0000d800ff007b82 */ /* 0x000e300000000800 */
[----:B------:R-:W2:Y:S01]  /*00b0*/  S2UR UR5, SR_CTAID.Y ;  /* 0x00000000000579c3 */ /* 0x000ea20000002600 */
[----:B-1----:R-:W-:-:S07]  /*00c0*/  UISETP.GE.AND UP0, UPT, UR11, 0x1, UPT ;  /* 0x000000010b00788c */ /* 0x002fce000bf06270 */
[----:B------:R-:W2:Y:S01]  /*00d0*/  LDC R30, c[0x0][0x364] ;  /* 0x0000d900ff1e7b82 */ /* 0x000ea20000000800 */
[----:B0-----:R-:W-:-:S05]  /*00e0*/  IMAD R0, R0, UR4, R3 ;  /* 0x0000000400007c24 */ /* 0x001fca000f8e0203 */
[----:B------:R-:W-:-:S04]  /*00f0*/  SHF.R.U32.HI R0, RZ, 0x1, R0 ;  /* 0x00000001ff007819 */ /* 0x000fc80000011600 */
[----:B------:R-:W-:Y:S01]  /*0100*/  LOP3.LUT R31, R0, 0x7ffffff0, RZ, 0xc0, !PT ;  /* 0x7ffffff0001f7812 */ /* 0x000fe200078ec0ff */
[----:B--2---:R-:W-:-:S04]  /*0110*/  IMAD R30, R30, UR5, R5 ;  /* 0x000000051e1e7c24 */ /* 0x004fc8000f8e0205 */
[----:B------:R-:W-:Y:S01]  /*0120*/  IMAD.SHL.U32 R30, R30, 0x10, RZ ;  /* 0x000000101e1e7824 */ /* 0x000fe200078e00ff */
[----:B---3--:R-:W-:Y:S06]  /*0130*/  BRA.U !UP0, `(.L_x_0) ;  /* 0x0000000d08347547 */ /* 0x008fec000b800000 */
[----:B------:R-:W-:Y:S01]  /*0140*/  UISETP.GE.U32.AND UP1, UPT, UR11, 0x31, UPT ;  /* 0x000000310b00788c */ /* 0x000fe2000bf26070 */
[----:B------:R-:W-:Y:S01]  /*0150*/  IMAD.MOV.U32 R11, RZ, RZ, RZ ;  /* 0x000000ffff0b7224 */ /* 0x000fe200078e00ff */
[----:B------:R-:W-:Y:S02]  /*0160*/  UIADD3 UR4, UPT, UPT, UR11, -0x1, URZ ;  /* 0xffffffff0b047890 */ /* 0x000fe4000fffe0ff */
[----:B------:R-:W-:Y:S02]  /*0170*/  UIADD3 UR5, UPT, UPT, UR11, -0x1, URZ ;  /* 0xffffffff0b057890 */ /* 0x000fe4000fffe0ff */
[----:B------:R-:W-:Y:S02]  /*0180*/  ULEA.HI UR4, UR4, 0x1, URZ, 0x1c ;  /* 0x0000000104047891 */ /* 0x000fe4000f8fe0ff */
[----:B------:R-:W-:Y:S02]  /*0190*/  ULEA.HI UR5, UR5, 0x1, URZ, 0x1c ;  /* 0x0000000105057891 */ /* 0x000fe4000f8fe0ff */
[----:B------:R-:W-:-:S03]  /*01a0*/  ULOP3.LUT UR7, UR4, 0x3, URZ, 0xc0, !UPT ;  /* 0x0000000304077892 */ /* 0x000fc6000f8ec0ff */
[----:B------:R-:W-:Y:S01]  /*01b0*/  UMOV UR4, URZ ;  /* 0x000000ff00047c82 */ /* 0x000fe20008000000 */
[----:B------:R-:W-:Y:S01]  /*01c0*/  UISETP.NE.AND UP0, UPT, UR7, URZ, UPT ;  /* 0x000000ff0700728c */ /* 0x000fe2000bf05270 */
[----:B------:R-:W-:Y:S10]  /*01d0*/  BRA.U !UP1, `(.L_x_1) ;  /* 0x00000009093c7547 */ /* 0x000ff4000b800000 */
[----:B------:R-:W0:Y:S01]  /*01e0*/  S2R R9, SR_LANEID ;  /* 0x0000000000097919 */ /* 0x000e220000000000 */
[----:B------:R-:W1:Y:S01]  /*01f0*/  LDC.64 R32, c[0x0][0x380] ;  /* 0x0000e000ff207b82 */ /* 0x000e620000000a00 */
[----:B------:R-:W2:Y:S01]  /*0200*/  LDCU UR14, c[0x0][0x3a0] ;  /* 0x00007400ff0e77ac */ /* 0x000ea20008000800 */
[----:B------:R-:W-:Y:S01]  /*0210*/  IMAD R25, R31, UR11, RZ ;  /* 0x0000000b1f197c24 */ /* 0x000fe2000f8e02ff */
[----:B------:R-:W-:Y:S01]  /*0220*/  CS2R R10, SRZ ;  /* 0x00000000000a7805 */ /* 0x000fe2000001ff00 */
[----:B------:R-:W-:Y:S01]  /*0230*/  IMAD.MOV.U32 R3, RZ, RZ, RZ ;  /* 0x000000ffff037224 */ /* 0x000fe200078e00ff */
[----:B------:R-:W-:Y:S01]  /*0240*/  USHF.R.U32.HI UR4, URZ, 0x1, UR11 ;  /* 0x00000001ff047899 */ /* 0x000fe2000801160b */
[----:B------:R-:W-:Y:S01]  /*0250*/  CS2R R22, SRZ ;  /* 0x0000000000167805 */ /* 0x000fe2000001ff00 */
[----:B------:R-:W-:Y:S01]  /*0260*/  ULOP3.LUT UR5, UR5, 0x1ffffffc, URZ, 0xc0, !UPT ;  /* 0x1ffffffc05057892 */ /* 0x000fe2000f8ec0ff */
[----:B------:R-:W-:Y:S01]  /*0270*/  CS2R R20, SRZ ;  /* 0x0000000000147805 */ /* 0x000fe2000001ff00 */
[----:B------:R-:W3:Y:S01]  /*0280*/  LDCU.64 UR16, c[0x0][0x388] ;  /* 0x00007100ff1077ac */ /* 0x000ee20008000a00 */
[----:B--2---:R-:W-:-:S02]  /*0290*/  USHF.R.U32.HI UR6, URZ, 0x1, UR14 ;  /* 0x00000001ff067899 */ /* 0x004fc4000801160e */
[----:B------:R-:W-:Y:S02]  /*02a0*/  UIMAD UR8, UR14, 0x30, URZ ;  /* 0x000000300e0878a4 */ /* 0x000fe4000f8e02ff */
[----:B------:R-:W-:Y:S01]  /*02b0*/  USHF.L.U32 UR9, UR14, 0x5, URZ ;  /* 0x000000050e097899 */ /* 0x000fe200080006ff */
[----:B-1----:R-:W-:Y:S01]  /*02c0*/  IMAD.WIDE.U32 R6, R25, 0x2, R32 ;  /* 0x0000000219067825 */ /* 0x002fe200078e0020 */
[----:B------:R-:W-:Y:S02]  /*02d0*/  USHF.L.U32 UR10, UR14, 0x4, URZ ;  /* 0x000000040e0a7899 */ /* 0x000fe400080006ff */
[----:B------:R-:W-:Y:S02]  /*02e0*/  IADD3 R0, P0, PT, R6, 0x40, RZ ;  /* 0x0000004006007810 */ /* 0x000fe40007f1e0ff */
[----:B0-----:R-:W-:Y:S02]  /*02f0*/  LOP3.LUT R2, R9, 0x3, RZ, 0xc0, !PT ;  /* 0x0000000309027812 */ /* 0x001fe400078ec0ff */
[----:B------:R-:W-:-:S05]  /*0300*/  SHF.R.U32.HI R9, RZ, 0x2, R9 ;  /* 0x00000002ff097819 */ /* 0x000fca0000011609 */
[----:B------:R-:W-:Y:S01]  /*0310*/  IMAD.WIDE.U32 R4, R9, UR4, R2 ;  /* 0x0000000409047c25 */ /* 0x000fe2000f8e0002 */
[----:B------:R-:W-:-:S03]  /*0320*/  UMOV UR4, URZ ;  /* 0x000000ff00047c82 */ /* 0x000fc60008000000 */
[----:B------:R-:W-:Y:S01]  /*0330*/  IMAD.WIDE.U32 R8, R9, UR6, R2 ;  /* 0x0000000609087c25 */ /* 0x000fe2000f8e0002 */
[C---:B------:R-:W-:Y:S01]  /*0340*/  SHF.L.U64.HI R3, R4.reuse, 0x2, R5 ;  /* 0x0000000204037819 */ /* 0x040fe20000010205 */
[----:B------:R-:W-:Y:S02]  /*0350*/  UIADD3 UR6, UPT, UPT, -UR5, URZ, URZ ;  /* 0x000000ff05067290 */ /* 0x000fe4000fffe1ff */
[----:B------:R-:W-:Y:S01]  /*0360*/  IMAD.SHL.U32 R5, R4, 0x4, RZ ;  /* 0x0000000404057824 */ /* 0x000fe200078e00ff */
[C---:B------:R-:W-:Y:S01]  /*0370*/  SHF.L.U64.HI R4, R8.reuse, 0x2, R9 ;  /* 0x0000000208047819 */ /* 0x040fe20000010209 */
[----:B------:R-:W-:Y:S01]  /*0380*/  IMAD.SHL.U32 R24, R8, 0x4, RZ ;  /* 0x0000000408187824 */ /* 0x000fe200078e00ff */
[----:B------:R-:W-:Y:S01]  /*0390*/  CS2R R8, SRZ ;  /* 0x0000000000087805 */ /* 0x000fe2000001ff00 */
[----:B------:R-:W-:Y:S01]  /*03a0*/  IMAD.X R2, RZ, RZ, R7, P0 ;  /* 0x000000ffff027224 */ /* 0x000fe200000e0607 */
[----:B---3--:R-:W-:-:S06]  /*03b0*/  UMOV UR5, URZ ;  /* 0x000000ff00057c82 */ /* 0x008fcc0008000000 */
.L_x_2:
[----:B------:R-:W-:Y:S01]  /*03c0*/  IMAD.U32 R6, RZ, RZ, UR5 ;  /* 0x00000005ff067e24 */ /* 0x000fe2000f8e00ff */
[----:B------:R-:W-:Y:S01]  /*03d0*/  IADD3 R7, P0, PT, R30, UR5, RZ ;  /* 0x000000051e077c10 */ /* 0x000fe2000ff1e0ff */
[----:B------:R-:W-:-:S03]  /*03e0*/  IMAD.U32 R27, RZ, RZ, UR14 ;  /* 0x0000000eff1b7e24 */ /* 0x000fc6000f8e00ff */
[----:B------:R-:W-:Y:S02]  /*03f0*/  LEA.HI.X.SX32 R6, R6, RZ, 0x1, P0 ;  /* 0x000000ff06067211 */ /* 0x000fe400000f0eff */
[----:B------:R-:W-:-:S04]  /*0400*/  LEA R29, P0, R7, UR16, 0x1 ;  /* 0x00000010071d7c11 */ /* 0x000fc8000f8008ff */
[----:B------:R-:W-:Y:S02]  /*0410*/  LEA.HI.X R7, R7, UR17, R6, 0x1, P0 ;  /* 0x0000001107077c11 */ /* 0x000fe400080f0c06 */
[----:B------:R-:W-:-:S05]  /*0420*/  IADD3 R28, P0, PT, R24, R29, RZ ;  /* 0x0000001d181c7210 */ /* 0x000fca0007f1e0ff */
[----:B------:R-:W-:Y:S02]  /*0430*/  IMAD.X R29, R4, 0x1, R7, P0 ;  /* 0x00000001041d7824 */ /* 0x000fe400000e0607 */
[----:B------:R-:W-:-:S03]  /*0440*/  IMAD.WIDE.U32 R26, R27, 0x10, R28 ;  /* 0x000000101b1a7825 */ /* 0x000fc600078e001c */
[----:B------:R-:W2:Y:S04]  /*0450*/  LDG.E R16, desc[UR12][R28.64] ;  /* 0x0000000c1c107981 */ /* 0x000ea8000c1e1900 */
[----:B------:R-:W3:Y:S01]  /*0460*/  LDG.E R17, desc[UR12][R26.64] ;  /* 0x0000000c1a117981 */ /* 0x000ee2000c1e1900 */
[----:B------:R-:W-:-:S03]  /*0470*/  IMAD.WIDE.U32 R6, R25, 0x2, R32 ;  /* 0x0000000219067825 */ /* 0x000fc600078e0020 */
[----:B------:R0:W4:Y:S01]  /*0480*/  LDG.E R34, desc[UR12][R28.64+0x10] ;  /* 0x0000100c1c227981 */ /* 0x000122000c1e1900 */
[----:B------:R-:W-:-:S03]  /*0490*/  IADD3 R6, P0, PT, R6, R5, RZ ;  /* 0x0000000506067210 */ /* 0x000fc60007f1e0ff */
[----:B------:R1:W5:Y:S01]  /*04a0*/  LDG.E R35, desc[UR12][R26.64+0x10] ;  /* 0x0000100c1a237981 */ /* 0x000362000c1e1900 */
[----:B------:R-:W-:Y:S02]  /*04b0*/  IMAD.U32 R19, RZ, RZ, UR11 ;  /* 0x0000000bff137e24 */ /* 0x000fe4000f8e00ff */
[----:B------:R-:W-:Y:S02]  /*04c0*/  IMAD.X R7, R7, 0x1, R3, P0 ;  /* 0x0000000107077824 */ /* 0x000fe400000e0603 */
[----:B------:R-:W-:-:S03]  /*04d0*/  IMAD.WIDE.U32 R18, R19, 0x10, R6 ;  /* 0x0000001013127825 */ /* 0x000fc600078e0006 */
[----:B------:R-:W5:Y:S04]  /*04e0*/  LDG.E R12, desc[UR12][R6.64] ;  /* 0x0000000c060c7981 */ /* 0x000f68000c1e1900 */
[----:B------:R-:W5:Y:S04]  /*04f0*/  LDG.E R14, desc[UR12][R6.64+0x10] ;  /* 0x0000100c060e7981 */ /* 0x000f68000c1e1900 */
[----:B------:R-:W5:Y:S04]  /*0500*/  LDG.E R13, desc[UR12][R18.64] ;  /* 0x0000000c120d7981 */ /* 0x000f68000c1e1900 */
[----:B------:R1:W5:Y:S01]  /*0510*/  LDG.E R15, desc[UR12][R18.64+0x10] ;  /* 0x0000100c120f7981 */ /* 0x000362000c1e1900 */
[----:B0-----:R-:W-:Y:S01]  /*0520*/  IMAD.U32 R28, RZ, RZ, UR10 ;  /* 0x0000000aff1c7e24 */ /* 0x001fe2000f8e00ff */
[----:B------:R-:W-:-:S04]  /*0530*/  IADD3 R36, P0, PT, R30, UR10, RZ ;  /* 0x0000000a1e247c10 */ /* 0x000fc8000ff1e0ff */
[----:B-1----:R-:W-:Y:S02]  /*0540*/  LEA.HI.X.SX32 R27, R28, RZ, 0x1, P0 ;  /* 0x000000ff1c1b7211 */ /* 0x002fe400000f0eff */
[----:B------:R-:W-:-:S04]  /*0550*/  LEA R29, P0, R36, UR16, 0x1 ;  /* 0x00000010241d7c11 */ /* 0x000fc8000f8008ff */
[----:B------:R-:W-:Y:S02]  /*0560*/  LEA.HI.X R27, R36, UR17, R27, 0x1, P0 ;  /* 0x00000011241b7c11 */ /* 0x000fe400080f0c1b */
[----:B------:R-:W-:Y:S01]  /*0570*/  IADD3 R28, P0, PT, R29, R24, RZ ;  /* 0x000000181d1c7210 */ /* 0x000fe20007f1e0ff */
[----:B------:R-:W-:-:S04]  /*0580*/  IMAD.U32 R19, RZ, RZ, UR14 ;  /* 0x0000000eff137e24 */ /* 0x000fc8000f8e00ff */
[----:B------:R-:W-:Y:S02]  /*0590*/  IMAD.X R29, R27, 0x1, R4, P0 ;  /* 0x000000011b1d7824 */ /* 0x000fe400000e0604 */
[----:B------:R-:W-:Y:S01]  /*05a0*/  IMAD.WIDE.U32 R18, R19, 0x10, R28 ;  /* 0x0000001013127825 */ /* 0x000fe200078e001c */
[----:B------:R-:W-:-:S05]  /*05b0*/  IADD3 R26, P0, PT, R0, R5, RZ ;  /* 0x00000005001a7210 */ /* 0x000fca0007f1e0ff */
[----:B------:R-:W-:Y:S01]  /*05c0*/  IMAD.X R27, R2, 0x1, R3, P0 ;  /* 0x00000001021b7824 */ /* 0x000fe200000e0603 */
[----:B--2---:R-:W-:Y:S04]  /*05d0*/  MOVM.16.MT88 R16, R16 ;  /* 0x000000001010723a */ /* 0x004fe80000000000 */
[----:B---3--:R-:W0:Y:S04]  /*05e0*/  MOVM.16.MT88 R17, R17 ;  /* 0x000000001111723a */ /* 0x008e280000000000 */
[----:B----4-:R-:W-:Y:S04]  /*05f0*/  MOVM.16.MT88 R6, R34 ;  /* 0x000000002206723a */ /* 0x010fe80000000000 */
[----:B-----5:R-:W1:Y:S01]  /*0600*/  MOVM.16.MT88 R7, R35 ;  /* 0x000000002307723a */ /* 0x020e620000000000 */
[C---:B0-----:R-:W-:Y:S03]  /*0610*/  HMMA.16816.F32 R20, R12.reuse, R16, R20 ;  /* 0x000000100c14723c */ /* 0x041fe60000001814 */
[----:B------:R-:W2:Y:S04]  /*0620*/  LDG.E R16, desc[UR12][R28.64] ;  /* 0x0000000c1c107981 */ /* 0x000ea8000c1e1900 */
[----:B------:R-:W3:Y:S01]  /*0630*/  LDG.E R17, desc[UR12][R18.64] ;  /* 0x0000000c12117981 */ /* 0x000ee2000c1e1900 */
[----:B-1----:R-:W-:Y:S03]  /*0640*/  HMMA.16816.F32 R12, R12, R6, R8 ;  /* 0x000000060c0c723c */ /* 0x002fe60000001808 */
[----:B------:R-:W4:Y:S04]  /*0650*/  LDG.E R6, desc[UR12][R28.64+0x10] ;  /* 0x0000100c1c067981 */ /* 0x000f28000c1e1900 */
[----:B------:R0:W5:Y:S01]  /*0660*/  LDG.E R7, desc[UR12][R18.64+0x10] ;  /* 0x0000100c12077981 */ /* 0x000162000c1e1900 */
[----:B------:R-:W-:-:S03]  /*0670*/  IMAD.U32 R9, RZ, RZ, UR11 ;  /* 0x0000000bff097e24 */ /* 0x000fc6000f8e00ff */
[----:B------:R-:W5:Y:S01]  /*0680*/  LDG.E R8, desc[UR12][R26.64+-0x20] ;  /* 0xffffe00c1a087981 */ /* 0x000f62000c1e1900 */
[----:B------:R-:W-:-:S03]  /*0690*/  IMAD.WIDE.U32 R34, R9, 0x10, R26 ;  /* 0x0000001009227825 */ /* 0x000fc600078e001a */
[----:B------:R-:W5:Y:S04]  /*06a0*/  LDG.E R10, desc[UR12][R26.64+-0x10] ;  /* 0xfffff00c1a0a7981 */ /* 0x000f68000c1e1900 */
[----:B------:R-:W5:Y:S04]  /*06b0*/  LDG.E R9, desc[UR12][R34.64+-0x20] ;  /* 0xffffe00c22097981 */ /* 0x000f68000c1e1900 */
[----:B------:R-:W5:Y:S01]  /*06c0*/  LDG.E R11, desc[UR12][R34.64+-0x10] ;  /* 0xfffff00c220b7981 */ /* 0x000f62000c1e1900 */
[----:B0-----:R-:W-:Y:S01]  /*06d0*/  IMAD.U32 R19, RZ, RZ, UR9 ;  /* 0x00000009ff137e24 */ /* 0x001fe2000f8e00ff */
[----:B------:R-:W-:-:S02]  /*06e0*/  IADD3 R28, P0, PT, R30, UR9, RZ ;  /* 0x000000091e1c7c10 */ /* 0x000fc4000ff1e0ff */
[----:B------:R-:W5:Y:S02]  /*06f0*/  LDG.E R18, desc[UR12][R26.64+0x10] ;  /* 0x0000100c1a127981 */ /* 0x000f64000c1e1900 */
[----:B------:R-:W-:Y:S02]  /*0700*/  LEA.HI.X.SX32 R19, R19, RZ, 0x1, P0 ;  /* 0x000000ff13137211 */ /* 0x000fe400000f0eff */
[----:B------:R-:W-:-:S04]  /*0710*/  LEA R37, P0, R28, UR16, 0x1 ;  /* 0x000000101c257c11 */ /* 0x000fc8000f8008ff */
[----:B------:R-:W-:Y:S02]  /*0720*/  LEA.HI.X R19, R28, UR17, R19, 0x1, P0 ;  /* 0x000000111c137c11 */ /* 0x000fe400080f0c13 */
[----:B------:R-:W-:-:S05]  /*0730*/  IADD3 R36, P0, PT, R37, R24, RZ ;  /* 0x0000001825247210 */ /* 0x000fca0007f1e0ff */
[----:B------:R-:W-:Y:S02]  /*0740*/  IMAD.X R37, R19, 0x1, R4, P0 ;  /* 0x0000000113257824 */ /* 0x000fe400000e0604 */
[----:B------:R-:W5:Y:S04]  /*0750*/  LDG.E R19, desc[UR12][R34.64+0x10] ;  /* 0x0000100c22137981 */ /* 0x000f68000c1e1900 */
[----:B------:R-:W5:Y:S04]  /*0760*/  LDG.E R28, desc[UR12][R36.64+0x10] ;  /* 0x0000100c241c7981 */ /* 0x000f68000c1e1900 */
[----:B--2---:R-:W-:Y:S04]  /*0770*/  MOVM.16.MT88 R16, R16 ;  /* 0x000000001010723a */ /* 0x004fe80000000000 */
[----:B---3--:R-:W0:Y:S04]  /*0780*/  MOVM.16.MT88 R17, R17 ;  /* 0x000000001111723a */ /* 0x008e280000000000 */
[----:B----4-:R-:W-:Y:S04]  /*0790*/  MOVM.16.MT88 R6, R6 ;  /* 0x000000000606723a */ /* 0x010fe80000000000 */
[----:B-----5:R-:W1:Y:S01]  /*07a0*/  MOVM.16.MT88 R7, R7 ;  /* 0x000000000707723a */ /* 0x020e620000000000 */
[----:B0-----:R-:W-:Y:S01]  /*07b0*/  HMMA.16816.F32 R20, R8, R16, R20 ;  /* 0x000000100814723c */ /* 0x001fe20000001814 */
[----:B------:R-:W-:-:S02]  /*07c0*/  IMAD.U32 R17, RZ, RZ, UR14 ;  /* 0x0000000eff117e24 */ /* 0x000fc4000f8e00ff */
[----:B------:R-:W2:Y:S05]  /*07d0*/  LDG.E R16, desc[UR12][R26.64] ;  /* 0x0000000c1a107981 */ /* 0x000eaa000c1e1900 */
[----:B-1----:R-:W-:Y:S01]  /*07e0*/  HMMA.16816.F32 R12, R8, R6, R12 ;  /* 0x00000006080c723c */ /* 0x002fe2000000180c */
[----:B------:R-:W-:Y:S01]  /*07f0*/  IMAD.WIDE.U32 R10, R17, 0x10, R36 ;  /* 0x00000010110a7825 */ /* 0x000fe200078e0024 */
[----:B------:R0:W3:Y:S04]  /*0800*/  LDG.E R6, desc[UR12][R36.64] ;  /* 0x0000000c24067981 */ /* 0x0000e8000c1e1900 */
[----:B------:R-:W4:Y:S04]  /*0810*/  LDG.E R7, desc[UR12][R10.64] ;  /* 0x0000000c0a077981 */ /* 0x000f28000c1e1900 */
[----:B------:R-:W2:Y:S01]  /*0820*/  LDG.E R17, desc[UR12][R34.64] ;  /* 0x0000000c22117981 */ /* 0x000ea2000c1e1900 */
[----:B------:R-:W-:-:S03]  /*0830*/  IMAD.U32 R9, RZ, RZ, UR8 ;  /* 0x00000008ff097e24 */ /* 0x000fc6000f8e00ff */
[----:B------:R-:W5:Y:S01]  /*0840*/  LDG.E R29, desc[UR12][R10.64+0x10] ;  /* 0x0000100c0a1d7981 */ /* 0x000f62000c1e1900 */
[----:B0-----:R-:W-:-:S03]  /*0850*/  IMAD.U32 R37, RZ, RZ, UR14 ;  /* 0x0000000eff257e24 */ /* 0x001fc6000f8e00ff */
[----:B------:R-:W5:Y:S04]  /*0860*/  LDG.E R8, desc[UR12][R26.64+0x20] ;  /* 0x0000200c1a087981 */ /* 0x000f68000c1e1900 */
[----:B------:R0:W5:Y:S04]  /*0870*/  LDG.E R10, desc[UR12][R26.64+0x30] ;  /* 0x0000300c1a0a7981 */ /* 0x000168000c1e1900 */
[----:B------:R-:W5:Y:S04]  /*0880*/  LDG.E R11, desc[UR12][R34.64+0x30] ;  /* 0x0000300c220b7981 */ /* 0x000f68000c1e1900 */
[----:B---3--:R-:W-:Y:S04]  /*0890*/  MOVM.16.MT88 R6, R6 ;  /* 0x000000000606723a */ /* 0x008fe80000000000 */
[----:B----4-:R-:W2:Y:S02]  /*08a0*/  MOVM.16.MT88 R7, R7 ;  /* 0x000000000707723a */ /* 0x010ea40000000000 */
[----:B--2---:R-:W-:Y:S01]  /*08b0*/  HMMA.16816.F32 R20, R16, R6, R20 ;  /* 0x000000061014723c */ /* 0x004fe20000001814 */
[----:B------:R-:W-:-:S04]  /*08c0*/  IADD3 R7, P0, PT, R30, UR8, RZ ;  /* 0x000000081e077c10 */ /* 0x000fc8000ff1e0ff */
[----:B------:R-:W-:Y:S02]  /*08d0*/  LEA.HI.X.SX32 R6, R9, RZ, 0x1, P0 ;  /* 0x000000ff09067211 */ /* 0x000fe400000f0eff */
[----:B------:R-:W-:-:S04]  /*08e0*/  LEA R9, P0, R7, UR16, 0x1 ;  /* 0x0000001007097c11 */ /* 0x000fc8000f8008ff */
[----:B------:R-:W-:Y:S02]  /*08f0*/  LEA.HI.X R7, R7, UR17, R6, 0x1, P0 ;  /* 0x0000001107077c11 */ /* 0x000fe400080f0c06 */
[----:B------:R-:W-:Y:S02]  /*0900*/  IADD3 R6, P0, PT, R9, R24, RZ ;  /* 0x0000001809067210 */ /* 0x000fe40007f1e0ff */
[----:B------:R-:W2:Y:S03]  /*0910*/  LDG.E R9, desc[UR12][R34.64+0x20] ;  /* 0x0000200c22097981 */ /* 0x000ea6000c1e1900 */
[----:B------:R-:W-:Y:S02]  /*0920*/  IMAD.X R7, R7, 0x1, R4, P0 ;  /* 0x0000000107077824 */ /* 0x000fe400000e0604 */
[----:B------:R-:W-:-:S03]  /*0930*/  IMAD.WIDE.U32 R36, R37, 0x10, R6 ;  /* 0x0000001025247825 */ /* 0x000fc600078e0006 */
[----:B------:R-:W0:Y:S04]  /*0940*/  LDG.E R26, desc[UR12][R6.64] ;  /* 0x0000000c061a7981 */ /* 0x000e28000c1e1900 */
[----:B------:R-:W3:Y:S04]  /*0950*/  LDG.E R27, desc[UR12][R36.64] ;  /* 0x0000000c241b7981 */ /* 0x000ee8000c1e1900 */
[----:B------:R-:W4:Y:S04]  /*0960*/  LDG.E R6, desc[UR12][R6.64+0x10] ;  /* 0x0000100c06067981 */ /* 0x000f28000c1e1900 */
[----:B------:R-:W2:Y:S04]  /*0970*/  LDG.E R7, desc[UR12][R36.64+0x10] ;  /* 0x0000100c24077981 */ /* 0x000ea8000c1e1900 */
[----:B------:R-:W-:Y:S04]  /*0980*/  MOVM.16.MT88 R28, R28 ;  /* 0x000000001c1c723a */ /* 0x000fe80000000000 */
[----:B-----5:R-:W1:Y:S01]  /*0990*/  MOVM.16.MT88 R29, R29 ;  /* 0x000000001d1d723a */ /* 0x020e620000000000 */
[----:B------:R-:W-:Y:S01]  /*09a0*/  UIADD3 UR6, UPT, UPT, UR6, 0x4, URZ ;  /* 0x0000000406067890 */ /* 0x000fe2000fffe0ff */
[----:B-1----:R-:W-:Y:S03]  /*09b0*/  HMMA.16816.F32 R12, R16, R28, R12 ;  /* 0x0000001c100c723c */ /* 0x002fe6000000180c */
[----:B------:R-:W-:Y:S01]  /*09c0*/  UISETP.NE.AND UP1, UPT, UR6, URZ, UPT ;  /* 0x000000ff0600728c */ /* 0x000fe2000bf25270 */
[----:B------:R-:W-:Y:S01]  /*09d0*/  IADD3 R0, P0, PT, R0, 0x80, RZ ;  /* 0x0000008000007810 */ /* 0x000fe20007f1e0ff */
[----:B------:R-:W-:Y:S01]  /*09e0*/  VIADD R25, R25, 0x40 ;  /* 0x0000004019197836 */ /* 0x000fe20000000000 */
[----:B------:R-:W-:-:S03]  /*09f0*/  UIADD3 UR4, UPT, UPT, UR4, 0x40, URZ ;  /* 0x0000004004047890 */ /* 0x000fc6000fffe0ff */
[----:B------:R-:W-:Y:S01]  /*0a00*/  IMAD.X R2, RZ, RZ, R2, P0 ;  /* 0x000000ffff027224 */ /* 0x000fe200000e0602 */
[----:B------:R-:W-:Y:S02]  /*0a10*/  ULEA UR8, UR14, UR8, 0x6 ;  /* 0x000000080e087291 */ /* 0x000fe4000f8e30ff */
[----:B------:R-:W-:Y:S02]  /*0a20*/  ULEA UR9, UR14, UR9, 0x6 ;  /* 0x000000090e097291 */ /* 0x000fe4000f8e30ff */
[----:B------:R-:W-:Y:S02]  /*0a30*/  ULEA UR10, UR14, UR10, 0x6 ;  /* 0x0000000a0e0a7291 */ /* 0x000fe4000f8e30ff */
[----:B------:R-:W-:Y:S01]  /*0a40*/  ULEA UR5, UR14, UR5, 0x6 ;  /* 0x000000050e057291 */ /* 0x000fe2000f8e30ff */
[----:B0-----:R-:W-:Y:S04]  /*0a50*/  MOVM.16.MT88 R26, R26 ;  /* 0x000000001a1a723a */ /* 0x001fe80000000000 */
[----:B---3--:R-:W0:Y:S04]  /*0a60*/  MOVM.16.MT88 R27, R27 ;  /* 0x000000001b1b723a */ /* 0x008e280000000000 */
[----:B----4-:R-:W-:Y:S04]  /*0a70*/  MOVM.16.MT88 R6, R6 ;  /* 0x000000000606723a */ /* 0x010fe80000000000 */
[----:B--2---:R-:W1:Y:S01]  /*0a80*/  MOVM.16.MT88 R7, R7 ;  /* 0x000000000707723a */ /* 0x004e620000000000 */
[C---:B0-----:R-:W-:Y:S08]  /*0a90*/  HMMA.16816.F32 R20, R8.reuse, R26, R20 ;  /* 0x0000001a0814723c */ /* 0x041ff00000001814 */
[----:B-1----:R-:W-:Y:S01]  /*0aa0*/  HMMA.16816.F32 R8, R8, R6, R12 ;  /* 0x000000060808723c */ /* 0x002fe2000000180c */
[----:B------:R-:W-:-:S04]  /*0ab0*/  NOP ;  /* 0x0000000000007918 */ /* 0x000fc80000000000 */
[----:B------:R-:W-:-:S15]  /*0ac0*/  BRA.U UP1, `(.L_x_2) ;  /* 0xfffffff9013c7547 */ /* 0x000fde000b83ffff */
.L_x_1:
[----:B------:R-:W-:Y:S05]  /*0ad0*/  BRA.U !UP0, `(.L_x_0) ;  /* 0x0000000108cc7547 */ /* 0x000fea000b800000 */
[----:B------:R-:W0:Y:S01]  /*0ae0*/  S2R R0, SR_LANEID ;  /* 0x0000000000007919 */ /* 0x000e220000000000 */
[----:B------:R-:W1:Y:S01]  /*0af0*/  LDCU UR6, c[0x0][0x3a0] ;  /* 0x00007400ff0677ac */ /* 0x000e620008000800 */
[----:B------:R-:W-:Y:S01]  /*0b00*/  IMAD.MOV.U32 R3, RZ, RZ, RZ ;  /* 0x000000ffff037224 */ /* 0x000fe200078e00ff */
[----:B------:R-:W-:Y:S01]  /*0b10*/  USHF.R.U32.HI UR8, URZ, 0x1, UR11 ;  /* 0x00000001ff087899 */ /* 0x000fe2000801160b */
[----:B------:R-:W2:Y:S01]  /*0b20*/  LDCU.64 UR14, c[0x0][0x388] ;  /* 0x00007100ff0e77ac */ /* 0x000ea20008000a00 */
[----:B------:R-:W-:Y:S02]  /*0b30*/  UIADD3 UR5, UPT, UPT, -UR7, URZ, URZ ;  /* 0x000000ff07057290 */ /* 0x000fe4000fffe1ff */
[----:B-1----:R-:W-:Y:S01]  /*0b40*/  USHF.R.U32.HI UR9, URZ, 0x1, UR6 ;  /* 0x00000001ff097899 */ /* 0x002fe20008011606 */
[----:B0-----:R-:W-:Y:S02]  /*0b50*/  LOP3.LUT R2, R0, 0x3, RZ, 0xc0, !PT ;  /* 0x0000000300027812 */ /* 0x001fe400078ec0ff */
[----:B------:R-:W-:Y:S01]  /*0b60*/  SHF.R.U32.HI R5, RZ, 0x2, R0 ;  /* 0x00000002ff057819 */ /* 0x000fe20000011600 */
[----:B------:R-:W-:Y:S01]  /*0b70*/  IMAD.U32 R0, RZ, RZ, UR4 ;  /* 0x00000004ff007e24 */ /* 0x000fe2000f8e00ff */
[----:B------:R-:W-:-:S03]  /*0b80*/  UIMAD UR4, UR4, UR6, URZ ;  /* 0x00000006040472a4 */ /* 0x000fc6000f8e02ff */
[----:B------:R-:W-:-:S04]  /*0b90*/  IMAD.WIDE.U32 R12, R5, UR8, R2 ;  /* 0x00000008050c7c25 */ /* 0x000fc8000f8e0002 */
[----:B------:R-:W-:Y:S01]  /*0ba0*/  IMAD.WIDE.U32 R2, R5, UR9, R2 ;  /* 0x0000000905027c25 */ /* 0x000fe2000f8e0002 */
[----:B------:R-:W-:-:S03]  /*0bb0*/  SHF.L.U64.HI R16, R12, 0x2, R13 ;  /* 0x000000020c107819 */ /* 0x000fc6000001020d */
[----:B------:R-:W-:Y:S01]  /*0bc0*/  IMAD R17, R31, UR11, R0 ;  /* 0x0000000b1f117c24 */ /* 0x000fe2000f8e0200 */
[----:B--2---:R-:W-:-:S07]  /*0bd0*/  SHF.L.U64.HI R0, R2, 0x2, R3 ;  /* 0x0000000202007819 */ /* 0x004fce0000010203 */
.L_x_3:
[----:B------:R-:W-:Y:S01]  /*0be0*/  IMAD.U32 R6, RZ, RZ, UR4 ;  /* 0x00000004ff067e24 */ /* 0x000fe2000f8e00ff */
[----:B------:R-:W-:Y:S01]  /*0bf0*/  IADD3 R7, P0, PT, R30, UR4, RZ ;  /* 0x000000041e077c10 */ /* 0x000fe2000ff1e0ff */
[----:B------:R-:W0:Y:S01]  /*0c00*/  LDC.64 R4, c[0x0][0x380] ;  /* 0x0000e000ff047b82 */ /* 0x000e220000000a00 */
[----:B------:R-:W-:Y:S02]  /*0c10*/  IMAD.U32 R29, RZ, RZ, UR6 ;  /* 0x00000006ff1d7e24 */ /* 0x000fe4000f8e00ff */
[----:B------:R-:W-:Y:S02]  /*0c20*/  LEA.HI.X.SX32 R6, R6, RZ, 0x1, P0 ;  /* 0x000000ff06067211 */ /* 0x000fe400000f0eff */
[----:B------:R-:W-:-:S04]  /*0c30*/  LEA R27, P0, R7, UR14, 0x1 ;  /* 0x0000000e071b7c11 */ /* 0x000fc8000f8008ff */
[----:B------:R-:W-:Y:S02]  /*0c40*/  LEA.HI.X R7, R7, UR15, R6, 0x1, P0 ;  /* 0x0000000f07077c11 */ /* 0x000fe400080f0c06 */
[----:B------:R-:W-:-:S05]  /*0c50*/  LEA R26, P0, R2, R27, 0x2 ;  /* 0x0000001b021a7211 */ /* 0x000fca00078010ff */
[----:B------:R-:W-:Y:S02]  /*0c60*/  IMAD.X R27, R7, 0x1, R0, P0 ;  /* 0x00000001071b7824 */ /* 0x000fe400000e0600 */
[----:B------:R-:W-:-:S03]  /*0c70*/  IMAD.WIDE.U32 R28, R29, 0x10, R26 ;  /* 0x000000101d1c7825 */ /* 0x000fc600078e001a */
[----:B------:R-:W2:Y:S04]  /*0c80*/  LDG.E R24, desc[UR12][R26.64] ;  /* 0x0000000c1a187981 */ /* 0x000ea8000c1e1900 */
[----:B------:R-:W3:Y:S04]  /*0c90*/  LDG.E R32, desc[UR12][R26.64+0x10] ;  /* 0x0000100c1a207981 */ /* 0x000ee8000c1e1900 */
[----:B------:R-:W4:Y:S04]  /*0ca0*/  LDG.E R25, desc[UR12][R28.64] ;  /* 0x0000000c1c197981 */ /* 0x000f28000c1e1900 */
[----:B------:R-:W5:Y:S01]  /*0cb0*/  LDG.E R33, desc[UR12][R28.64+0x10] ;  /* 0x0000100c1c217981 */ /* 0x000f62000c1e1900 */
[----:B0-----:R-:W-:-:S04]  /*0cc0*/  IMAD.WIDE.U32 R4, R17, 0x2, R4 ;  /* 0x0000000211047825 */ /* 0x001fc800078e0004 */
[----:B------:R-:W-:Y:S01]  /*0cd0*/  IMAD.U32 R15, RZ, RZ, UR11 ;  /* 0x0000000bff0f7e24 */ /* 0x000fe2000f8e00ff */
[----:B------:R-:W-:-:S05]  /*0ce0*/  LEA R18, P0, R12, R4, 0x2 ;  /* 0x000000040c127211 */ /* 0x000fca00078010ff */
[----:B------:R-:W-:Y:S02]  /*0cf0*/  IMAD.X R19, R5, 0x1, R16, P0 ;  /* 0x0000000105137824 */ /* 0x000fe400000e0610 */
[----:B------:R-:W-:-:S03]  /*0d00*/  IMAD.WIDE.U32 R14, R15, 0x10, R18 ;  /* 0x000000100f0e7825 */ /* 0x000fc600078e0012 */
[----:B------:R-:W5:Y:S04]  /*0d10*/  LDG.E R4, desc[UR12][R18.64] ;  /* 0x0000000c12047981 */ /* 0x000f68000c1e1900 */
[----:B------:R-:W5:Y:S04]  /*0d20*/  LDG.E R6, desc[UR12][R18.64+0x10] ;  /* 0x0000100c12067981 */ /* 0x000f68000c1e1900 */
[----:B------:R-:W5:Y:S04]  /*0d30*/  LDG.E R5, desc[UR12][R14.64] ;  /* 0x0000000c0e057981 */ /* 0x000f68000c1e1900 */
[----:B------:R-:W5:Y:S01]  /*0d40*/  LDG.E R7, desc[UR12][R14.64+0x10] ;  /* 0x0000100c0e077981 */ /* 0x000f62000c1e1900 */
[----:B------:R-:W-:Y:S01]  /*0d50*/  UIADD3 UR5, UPT, UPT, UR5, 0x1, URZ ;  /* 0x0000000105057890 */ /* 0x000fe2000fffe0ff */
[----:B------:R-:W-:Y:S01]  /*0d60*/  VIADD R17, R17, 0x10 ;  /* 0x0000001011117836 */ /* 0x000fe20000000000 */
[----:B------:R-:W-:-:S02]  /*0d70*/  ULEA UR4, UR6, UR4, 0x4 ;  /* 0x0000000406047291 */ /* 0x000fc4000f8e20ff */
[----:B------:R-:W-:Y:S01]  /*0d80*/  UISETP.NE.AND UP0, UPT, UR5, URZ, UPT ;  /* 0x000000ff0500728c */ /* 0x000fe2000bf05270 */
[----:B--2---:R-:W-:Y:S04]  /*0d90*/  MOVM.16.MT88 R24, R24 ;  /* 0x000000001818723a */ /* 0x004fe80000000000 */
[----:B---3--:R-:W-:Y:S04]  /*0da0*/  MOVM.16.MT88 R32, R32 ;  /* 0x000000002020723a */ /* 0x008fe80000000000 */
[----:B----4-:R-:W0:Y:S04]  /*0db0*/  MOVM.16.MT88 R25, R25 ;  /* 0x000000001919723a */ /* 0x010e280000000000 */
[----:B-----5:R-:W1:Y:S01]  /*0dc0*/  MOVM.16.MT88 R33, R33 ;  /* 0x000000002121723a */ /* 0x020e620000000000 */
[C---:B0-----:R-:W-:Y:S08]  /*0dd0*/  HMMA.16816.F32 R20, R4.reuse, R24, R20 ;  /* 0x000000180414723c */ /* 0x041ff00000001814 */
[----:B-1----:R-:W-:Y:S01]  /*0de0*/  HMMA.16816.F32 R8, R4, R32, R8 ;  /* 0x000000200408723c */ /* 0x002fe20000001808 */
[----:B------:R-:W-:-:S04]  /*0df0*/  NOP ;  /* 0x0000000000007918 */ /* 0x000fc80000000000 */
[----:B------:R-:W-:-:S15]  /*0e00*/  BRA.U UP0, `(.L_x_3) ;  /* 0xfffffffd00747547 */ /* 0x000fde000b83ffff */
.L_x_0:
[----:B------:R-:W0:Y:S01]  /*0e10*/  S2R R2, SR_LANEID ;  /* 0x0000000000027919 */ /* 0x000e220000000000 */
[----:B------:R-:W1:Y:S01]  /*0e20*/  LDC R0, c[0x0][0x3a0] ;  /* 0x0000e800ff007b82 */ /* 0x000e620000000800 */
[----:B------:R-:W2:Y:S01]  /*0e30*/  LDCU.64 UR4, c[0x0][0x390] ;  /* 0x00007200ff0477ac */ /* 0x000ea20008000a00 */
[----:B------:R-:W-:Y:S02]  /*0e40*/  IMAD.MOV.U32 R3, RZ, RZ, RZ ;  /* 0x000000ffff037224 */ /* 0x000fe400078e00ff */
[----:B-1----:R-:W-:Y:S01]  /*0e50*/  IMAD R31, R31, R0, RZ ;  /* 0x000000001f1f7224 */ /* 0x002fe200078e02ff */
[----:B------:R-:W-:-:S04]  /*0e60*/  SHF.R.U32.HI R13, RZ, 0x1, R0 ;  /* 0x00000001ff0d7819 */ /* 0x000fc80000011600 */
[----:B------:R-:W-:Y:S02]  /*0e70*/  IADD3 R7, P0, PT, R30, R31, RZ ;  /* 0x0000001f1e077210 */ /* 0x000fe40007f1e0ff */
[----:B0-----:R-:W-:Y:S02]  /*0e80*/  SHF.R.U32.HI R5, RZ, 0x2, R2 ;  /* 0x00000002ff057819 */ /* 0x001fe40000011602 */
[----:B------:R-:W-:Y:S02]  /*0e90*/  LOP3.LUT R2, R2, 0x3, RZ, 0xc0, !PT ;  /* 0x0000000302027812 */ /* 0x000fe400078ec0ff */
[----:B------:R-:W-:-:S03]  /*0ea0*/  LEA.HI.X.SX32 R0, R31, RZ, 0x1, P0 ;  /* 0x000000ff1f007211 */ /* 0x000fc600000f0eff */
[----:B------:R-:W-:Y:S01]  /*0eb0*/  IMAD.WIDE.U32 R4, R5, R13, R2 ;  /* 0x0000000d05047225 */ /* 0x000fe200078e0002 */
[----:B--2---:R-:W-:-:S04]  /*0ec0*/  LEA R3, P0, R7, UR4, 0x2 ;  /* 0x0000000407037c11 */ /* 0x004fc8000f8010ff */
[----:B------:R-:W-:Y:S02]  /*0ed0*/  LEA.HI.X R7, R7, UR5, R0, 0x2, P0 ;  /* 0x0000000507077c11 */ /* 0x000fe400080f1400 */
[----:B------:R-:W-:-:S04]  /*0ee0*/  LEA R2, P0, R4, R3, 0x3 ;  /* 0x0000000304027211 */ /* 0x000fc800078018ff */
[----:B------:R-:W-:-:S03]  /*0ef0*/  LEA.HI.X R3, R4, R7, R5, 0x3, P0 ;  /* 0x0000000704037211 */ /* 0x000fc600000f1c05 */
[----:B------:R-:W-:Y:S02]  /*0f00*/  IMAD.WIDE.U32 R4, R13, 0x40, R2 ;  /* 0x000000400d047825 */ /* 0x000fe400078e0002 */
[----:B------:R-:W-:Y:S04]  /*0f10*/  STG.E.64 desc[UR12][R2.64], R20 ;  /* 0x0000001402007986 */ /* 0x000fe8000c101b0c */
[----:B------:R-:W-:Y:S04]  /*0f20*/  STG.E.64 desc[UR12][R4.64], R22 ;  /* 0x0000001604007986 */ /* 0x000fe8000c101b0c */
[----:B------:R-:W-:Y:S04]  /*0f30*/  STG.E.64 desc[UR12][R2.64+0x20], R8 ;  /* 0x0000200802007986 */ /* 0x000fe8000c101b0c */
[----:B------:R-:W-:Y:S01]  /*0f40*/  STG.E.64 desc[UR12][R4.64+0x20], R10 ;  /* 0x0000200a04007986 */ /* 0x000fe2000c101b0c */
[----:B------:R-:W-:Y:S05]  /*0f50*/  EXIT ;  /* 0x000000000000794d */ /* 0x000fea0003800000 */
.L_x_4:
[----:B------:R-:W-:-:S00]  /*0f60*/  BRA `(.L_x_4) ;  /* 0xfffffffc00fc7947 */ /* 0x000fc0000383ffff */
[----:B------:R-:W-:-:S00]  /*0f70*/  NOP ;  /* 0x0000000000007918 */ /* 0x000fc00000000000 */
        /* <DEDUP_REMOVED lines=8> */
.L_x_5:


//--------------------- .nv.shared.reserved.0     --------------------------
	.section	.nv.shared.reserved.0,"aw",@nobits
	.weak		__nv_reservedSMEM_offset_0_alias
	.size		__nv_reservedSMEM_offset_0_alias, 0, 64
	.other		__nv_reservedSMEM_offset_0_alias,@"STO_CUDA_RESERVED_SHARED STV_DEFAULT"
__nv_reservedSMEM_offset_0_alias:
	.zero		0
	.zero		64


//--------------------- .nv.constant0.matmul      --------------------------
	.section	.nv.constant0.matmul,"a",@progbits
	.sectionflags	@""
	.align	4
.nv.constant0.matmul:
	.zero		932


//--------------------- SYMBOLS --------------------------

	.type		.nv.reservedSmem.offset0,@object
	.size		.nv.reservedSmem.offset0,0x4
